//
// Generated by NVIDIA NVVM Compiler
//
// Compiler Build ID: CL-36424714
// Cuda compilation tools, release 13.0, V13.0.88
// Based on NVVM 20.0.0
//

.version 9.0
.target sm_100
.address_size 64

	// .globl	_Z15parse_heartbeatv

.visible .entry _Z15parse_heartbeatv()
{


	ret;

}
	// .globl	_Z14send_heartbeatv
.visible .entry _Z14send_heartbeatv()
{


	ret;

}
	// .globl	_Z12init_mavlinkv
.visible .entry _Z12init_mavlinkv()
{


	ret;

}
	// .globl	_Z11arm_vehiclev
.visible .entry _Z11arm_vehiclev()
{


	ret;

}
	// .globl	_Z14disarm_vehiclev
.visible .entry _Z14disarm_vehiclev()
{


	ret;

}
	// .globl	_Z8set_modev
.visible .entry _Z8set_modev()
{


	ret;

}
	// .globl	_Z16send_takeoff_cmdv
.visible .entry _Z16send_takeoff_cmdv()
{


	ret;

}
	// .globl	_Z13send_land_cmdv
.visible .entry _Z13send_land_cmdv()
{


	ret;

}
	// .globl	_Z12get_positionv
.visible .entry _Z12get_positionv()
{


	ret;

}
	// .globl	_Z18get_battery_statusv
.visible .entry _Z18get_battery_statusv()
{


	ret;

}
	// .globl	_Z17request_heartbeatv
.visible .entry _Z17request_heartbeatv()
{


	ret;

}


// ===== COMPILED SASS (sm_100) =====

	.target	sm_100

	.elftype	@"ET_EXEC"


//--------------------- .note.nv.tkinfo           --------------------------
	.section	.note.nv.tkinfo,"",@"SHT_NOTE"
	.sectionflags	@"SHF_NOTE_NV_TKINFO"
	.tkinfo
        /*0018*/ 	.word	0x00000002
        /*0030*/ 	.string	""
        /*0030*/ 	.string	"ptxas"
        /*0030*/ 	.string	"Cuda compilation tools, release 13.0, V13.0.88"
        /*0030*/ 	.string	"Build cuda_13.0.r13.0/compiler.36424714_0"
        /*0030*/ 	.string	"-arch sm_100 -m 64 "



//--------------------- .note.nv.cuinfo           --------------------------
	.section	.note.nv.cuinfo,"",@"SHT_NOTE"
	.sectionflags	@"SHF_NOTE_NV_CUINFO"
        /*0018*/ 	.short	0x0002
        /*001a*/ 	.short	0x0064
        /*001c*/ 	.short	0x0082
	.zero		2


//--------------------- .nv.info                  --------------------------
	.section	.nv.info,"",@"SHT_CUDA_INFO"
	.align	4


	//----- nvinfo : EIATTR_REGCOUNT
	.align		4
        /*0000*/ 	.byte	0x04, 0x2f
        /*0002*/ 	.short	(.L_1 - .L_0)
	.align		4
.L_0:
        /*0004*/ 	.word	index@(_Z15parse_heartbeatv)
        /*0008*/ 	.word	0x00000004


	//----- nvinfo : EIATTR_FRAME_SIZE
	.align		4
.L_1:
        /*000c*/ 	.byte	0x04, 0x11
        /*000e*/ 	.short	(.L_3 - .L_2)
	.align		4
.L_2:
        /*0010*/ 	.word	index@(_Z15parse_heartbeatv)
        /*0014*/ 	.word	0x00000000


	//----- nvinfo : EIATTR_REGCOUNT
	.align		4
.L_3:
        /*0018*/ 	.byte	0x04, 0x2f
        /*001a*/ 	.short	(.L_5 - .L_4)
	.align		4
.L_4:
        /*001c*/ 	.word	index@(_Z14send_heartbeatv)
        /*0020*/ 	.word	0x00000004


	//----- nvinfo : EIATTR_FRAME_SIZE
	.align		4
.L_5:
        /*0024*/ 	.byte	0x04, 0x11
        /*0026*/ 	.short	(.L_7 - .L_6)
	.align		4
.L_6:
        /*0028*/ 	.word	index@(_Z14send_heartbeatv)
        /*002c*/ 	.word	0x00000000


	//----- nvinfo : EIATTR_REGCOUNT
	.align		4
.L_7:
        /*0030*/ 	.byte	0x04, 0x2f
        /*0032*/ 	.short	(.L_9 - .L_8)
	.align		4
.L_8:
        /*0034*/ 	.word	index@(_Z12init_mavlinkv)
        /*0038*/ 	.word	0x00000004


	//----- nvinfo : EIATTR_FRAME_SIZE
	.align		4
.L_9:
        /*003c*/ 	.byte	0x04, 0x11
        /*003e*/ 	.short	(.L_11 - .L_10)
	.align		4
.L_10:
        /*0040*/ 	.word	index@(_Z12init_mavlinkv)
        /*0044*/ 	.word	0x00000000


	//----- nvinfo : EIATTR_REGCOUNT
	.align		4
.L_11:
        /*0048*/ 	.byte	0x04, 0x2f
        /*004a*/ 	.short	(.L_13 - .L_12)
	.align		4
.L_12:
        /*004c*/ 	.word	index@(_Z11arm_vehiclev)
        /*0050*/ 	.word	0x00000004


	//----- nvinfo : EIATTR_FRAME_SIZE
	.align		4
.L_13:
        /*0054*/ 	.byte	0x04, 0x11
        /*0056*/ 	.short	(.L_15 - .L_14)
	.align		4
.L_14:
        /*0058*/ 	.word	index@(_Z11arm_vehiclev)
        /*005c*/ 	.word	0x00000000


	//----- nvinfo : EIATTR_REGCOUNT
	.align		4
.L_15:
        /*0060*/ 	.byte	0x04, 0x2f
        /*0062*/ 	.short	(.L_17 - .L_16)
	.align		4
.L_16:
        /*0064*/ 	.word	index@(_Z14disarm_vehiclev)
        /*0068*/ 	.word	0x00000004


	//----- nvinfo : EIATTR_FRAME_SIZE
	.align		4
.L_17:
        /*006c*/ 	.byte	0x04, 0x11
        /*006e*/ 	.short	(.L_19 - .L_18)
	.align		4
.L_18:
        /*0070*/ 	.word	index@(_Z14disarm_vehiclev)
        /*0074*/ 	.word	0x00000000


	//----- nvinfo : EIATTR_REGCOUNT
	.align		4
.L_19:
        /*0078*/ 	.byte	0x04, 0x2f
        /*007a*/ 	.short	(.L_21 - .L_20)
	.align		4
.L_20:
        /*007c*/ 	.word	index@(_Z8set_modev)
        /*0080*/ 	.word	0x00000004


	//----- nvinfo : EIATTR_FRAME_SIZE
	.align		4
.L_21:
        /*0084*/ 	.byte	0x04, 0x11
        /*0086*/ 	.short	(.L_23 - .L_22)
	.align		4
.L_22:
        /*0088*/ 	.word	index@(_Z8set_modev)
        /*008c*/ 	.word	0x00000000


	//----- nvinfo : EIATTR_REGCOUNT
	.align		4
.L_23:
        /*0090*/ 	.byte	0x04, 0x2f
        /*0092*/ 	.short	(.L_25 - .L_24)
	.align		4
.L_24:
        /*0094*/ 	.word	index@(_Z16send_takeoff_cmdv)
        /*0098*/ 	.word	0x00000004


	//----- nvinfo : EIATTR_FRAME_SIZE
	.align		4
.L_25:
        /*009c*/ 	.byte	0x04, 0x11
        /*009e*/ 	.short	(.L_27 - .L_26)
	.align		4
.L_26:
        /*00a0*/ 	.word	index@(_Z16send_takeoff_cmdv)
        /*00a4*/ 	.word	0x00000000


	//----- nvinfo : EIATTR_REGCOUNT
	.align		4
.L_27:
        /*00a8*/ 	.byte	0x04, 0x2f
        /*00aa*/ 	.short	(.L_29 - .L_28)
	.align		4
.L_28:
        /*00ac*/ 	.word	index@(_Z13send_land_cmdv)
        /*00b0*/ 	.word	0x00000004


	//----- nvinfo : EIATTR_FRAME_SIZE
	.align		4
.L_29:
        /*00b4*/ 	.byte	0x04, 0x11
        /*00b6*/ 	.short	(.L_31 - .L_30)
	.align		4
.L_30:
        /*00b8*/ 	.word	index@(_Z13send_land_cmdv)
        /*00bc*/ 	.word	0x00000000


	//----- nvinfo : EIATTR_REGCOUNT
	.align		4
.L_31:
        /*00c0*/ 	.byte	0x04, 0x2f
        /*00c2*/ 	.short	(.L_33 - .L_32)
	.align		4
.L_32:
        /*00c4*/ 	.word	index@(_Z12get_positionv)
        /*00c8*/ 	.word	0x00000004


	//----- nvinfo : EIATTR_FRAME_SIZE
	.align		4
.L_33:
        /*00cc*/ 	.byte	0x04, 0x11
        /*00ce*/ 	.short	(.L_35 - .L_34)
	.align		4
.L_34:
        /*00d0*/ 	.word	index@(_Z12get_positionv)
        /*00d4*/ 	.word	0x00000000


	//----- nvinfo : EIATTR_REGCOUNT
	.align		4
.L_35:
        /*00d8*/ 	.byte	0x04, 0x2f
        /*00da*/ 	.short	(.L_37 - .L_36)
	.align		4
.L_36:
        /*00dc*/ 	.word	index@(_Z18get_battery_statusv)
        /*00e0*/ 	.word	0x00000004


	//----- nvinfo : EIATTR_FRAME_SIZE
	.align		4
.L_37:
        /*00e4*/ 	.byte	0x04, 0x11
        /*00e6*/ 	.short	(.L_39 - .L_38)
	.align		4
.L_38:
        /*00e8*/ 	.word	index@(_Z18get_battery_statusv)
        /*00ec*/ 	.word	0x00000000


	//----- nvinfo : EIATTR_REGCOUNT
	.align		4
.L_39:
        /*00f0*/ 	.byte	0x04, 0x2f
        /*00f2*/ 	.short	(.L_41 - .L_40)
	.align		4
.L_40:
        /*00f4*/ 	.word	index@(_Z17request_heartbeatv)
        /*00f8*/ 	.word	0x00000004


	//----- nvinfo : EIATTR_FRAME_SIZE
	.align		4
.L_41:
        /*00fc*/ 	.byte	0x04, 0x11
        /*00fe*/ 	.short	(.L_43 - .L_42)
	.align		4
.L_42:
        /*0100*/ 	.word	index@(_Z17request_heartbeatv)
        /*0104*/ 	.word	0x00000000


	//----- nvinfo : EIATTR_MIN_STACK_SIZE
	.align		4
.L_43:
        /*0108*/ 	.byte	0x04, 0x12
        /*010a*/ 	.short	(.L_45 - .L_44)
	.align		4
.L_44:
        /*010c*/ 	.word	index@(_Z17request_heartbeatv)
        /*0110*/ 	.word	0x00000000


	//----- nvinfo : EIATTR_MIN_STACK_SIZE
	.align		4
.L_45:
        /*0114*/ 	.byte	0x04, 0x12
        /*0116*/ 	.short	(.L_47 - .L_46)
	.align		4
.L_46:
        /*0118*/ 	.word	index@(_Z18get_battery_statusv)
        /*011c*/ 	.word	0x00000000


	//----- nvinfo : EIATTR_MIN_STACK_SIZE
	.align		4
.L_47:
        /*0120*/ 	.byte	0x04, 0x12
        /*0122*/ 	.short	(.L_49 - .L_48)
	.align		4
.L_48:
        /*0124*/ 	.word	index@(_Z12get_positionv)
        /*0128*/ 	.word	0x00000000


	//----- nvinfo : EIATTR_MIN_STACK_SIZE
	.align		4
.L_49:
        /*012c*/ 	.byte	0x04, 0x12
        /*012e*/ 	.short	(.L_51 - .L_50)
	.align		4
.L_50:
        /*0130*/ 	.word	index@(_Z13send_land_cmdv)
        /*0134*/ 	.word	0x00000000


	//----- nvinfo : EIATTR_MIN_STACK_SIZE
	.align		4
.L_51:
        /*0138*/ 	.byte	0x04, 0x12
        /*013a*/ 	.short	(.L_53 - .L_52)
	.align		4
.L_52:
        /*013c*/ 	.word	index@(_Z16send_takeoff_cmdv)
        /*0140*/ 	.word	0x00000000


	//----- nvinfo : EIATTR_MIN_STACK_SIZE
	.align		4
.L_53:
        /*0144*/ 	.byte	0x04, 0x12
        /*0146*/ 	.short	(.L_55 - .L_54)
	.align		4
.L_54:
        /*0148*/ 	.word	index@(_Z8set_modev)
        /*014c*/ 	.word	0x00000000


	//----- nvinfo : EIATTR_MIN_STACK_SIZE
	.align		4
.L_55:
        /*0150*/ 	.byte	0x04, 0x12
        /*0152*/ 	.short	(.L_57 - .L_56)
	.align		4
.L_56:
        /*0154*/ 	.word	index@(_Z14disarm_vehiclev)
        /*0158*/ 	.word	0x00000000


	//----- nvinfo : EIATTR_MIN_STACK_SIZE
	.align		4
.L_57:
        /*015c*/ 	.byte	0x04, 0x12
        /*015e*/ 	.short	(.L_59 - .L_58)
	.align		4
.L_58:
        /*0160*/ 	.word	index@(_Z11arm_vehiclev)
        /*0164*/ 	.word	0x00000000


	//----- nvinfo : EIATTR_MIN_STACK_SIZE
	.align		4
.L_59:
        /*0168*/ 	.byte	0x04, 0x12
        /*016a*/ 	.short	(.L_61 - .L_60)
	.align		4
.L_60:
        /*016c*/ 	.word	index@(_Z12init_mavlinkv)
        /*0170*/ 	.word	0x00000000


	//----- nvinfo : EIATTR_MIN_STACK_SIZE
	.align		4
.L_61:
        /*0174*/ 	.byte	0x04, 0x12
        /*0176*/ 	.short	(.L_63 - .L_62)
	.align		4
.L_62:
        /*0178*/ 	.word	index@(_Z14send_heartbeatv)
        /*017c*/ 	.word	0x00000000


	//----- nvinfo : EIATTR_MIN_STACK_SIZE
	.align		4
.L_63:
        /*0180*/ 	.byte	0x04, 0x12
        /*0182*/ 	.short	(.L_65 - .L_64)
	.align		4
.L_64:
        /*0184*/ 	.word	index@(_Z15parse_heartbeatv)
        /*0188*/ 	.word	0x00000000
.L_65:


//--------------------- .nv.compat                --------------------------
	.section	.nv.compat,"",@"SHT_CUDA_COMPAT_INFO"
	.align	4
        /*0000*/ 	.byte	0x02, 0x09, 0x00, 0x00, 0x02, 0x02, 0x01, 0x00, 0x02, 0x05, 0x05, 0x00, 0x03, 0x07, 0x01, 0x01
        /*0010*/ 	.byte	0x02, 0x03, 0x00, 0x00, 0x02, 0x06, 0x01, 0x00, 0x04, 0x0b, 0x08, 0x00, 0x09, 0x00, 0x00, 0x00
        /*0020*/ 	.byte	0x00, 0x00, 0x00, 0x00


//--------------------- .nv.info._Z17request_heartbeatv --------------------------
	.section	.nv.info._Z17request_heartbeatv,"",@"SHT_CUDA_INFO"
	.sectionflags	@""
	.align	4


	//----- nvinfo : EIATTR_CUDA_API_VERSION
	.align		4
        /*0000*/ 	.byte	0x04, 0x37
        /*0002*/ 	.short	(.L_67 - .L_66)
.L_66:
        /*0004*/ 	.word	0x00000082


	//----- nvinfo : EIATTR_SPARSE_MMA_MASK
	.align		4
.L_67:
        /*0008*/ 	.byte	0x03, 0x50
        /*000a*/ 	.short	0x0000


	//----- nvinfo : EIATTR_MAXREG_COUNT
	.align		4
        /*000c*/ 	.byte	0x03, 0x1b
        /*000e*/ 	.short	0x00ff


	//----- nvinfo : EIATTR_MERCURY_ISA_VERSION
	.align		4
        /*0010*/ 	.byte	0x03, 0x5f
        /*0012*/ 	.short	0x0101


	//----- nvinfo : EIATTR_VRC_CTA_INIT_COUNT
	.align		4
        /*0014*/ 	.byte	0x02, 0x4a
	.zero		1
	.zero		1


	//----- nvinfo : EIATTR_EXIT_INSTR_OFFSETS
	.align		4
        /*0018*/ 	.byte	0x04, 0x1c
        /*001a*/ 	.short	(.L_69 - .L_68)


	//   ....[0]....
.L_68:
        /*001c*/ 	.word	0x00000010


	//----- nvinfo : EIATTR_SW_WAR
	.align		4
.L_69:
        /*0020*/ 	.byte	0x04, 0x36
        /*0022*/ 	.short	(.L_71 - .L_70)
.L_70:
        /*0024*/ 	.word	0x00000008
.L_71:


//--------------------- .nv.info._Z18get_battery_statusv --------------------------
	.section	.nv.info._Z18get_battery_statusv,"",@"SHT_CUDA_INFO"
	.sectionflags	@""
	.align	4


	//----- nvinfo : EIATTR_CUDA_API_VERSION
	.align		4
        /*0000*/ 	.byte	0x04, 0x37
        /*0002*/ 	.short	(.L_73 - .L_72)
.L_72:
        /*0004*/ 	.word	0x00000082


	//----- nvinfo : EIATTR_SPARSE_MMA_MASK
	.align		4
.L_73:
        /*0008*/ 	.byte	0x03, 0x50
        /*000a*/ 	.short	0x0000


	//----- nvinfo : EIATTR_MAXREG_COUNT
	.align		4
        /*000c*/ 	.byte	0x03, 0x1b
        /*000e*/ 	.short	0x00ff


	//----- nvinfo : EIATTR_MERCURY_ISA_VERSION
	.align		4
        /*0010*/ 	.byte	0x03, 0x5f
        /*0012*/ 	.short	0x0101


	//----- nvinfo : EIATTR_VRC_CTA_INIT_COUNT
	.align		4
        /*0014*/ 	.byte	0x02, 0x4a
	.zero		1
	.zero		1


	//----- nvinfo : EIATTR_EXIT_INSTR_OFFSETS
	.align		4
        /*0018*/ 	.byte	0x04, 0x1c
        /*001a*/ 	.short	(.L_75 - .L_74)


	//   ....[0]....
.L_74:
        /*001c*/ 	.word	0x00000010


	//----- nvinfo : EIATTR_SW_WAR
	.align		4
.L_75:
        /*0020*/ 	.byte	0x04, 0x36
        /*0022*/ 	.short	(.L_77 - .L_76)
.L_76:
        /*0024*/ 	.word	0x00000008
.L_77:


//--------------------- .nv.info._Z12get_positionv --------------------------
	.section	.nv.info._Z12get_positionv,"",@"SHT_CUDA_INFO"
	.sectionflags	@""
	.align	4


	//----- nvinfo : EIATTR_CUDA_API_VERSION
	.align		4
        /*0000*/ 	.byte	0x04, 0x37
        /*0002*/ 	.short	(.L_79 - .L_78)
.L_78:
        /*0004*/ 	.word	0x00000082


	//----- nvinfo : EIATTR_SPARSE_MMA_MASK
	.align		4
.L_79:
        /*0008*/ 	.byte	0x03, 0x50
        /*000a*/ 	.short	0x0000


	//----- nvinfo : EIATTR_MAXREG_COUNT
	.align		4
        /*000c*/ 	.byte	0x03, 0x1b
        /*000e*/ 	.short	0x00ff


	//----- nvinfo : EIATTR_MERCURY_ISA_VERSION
	.align		4
        /*0010*/ 	.byte	0x03, 0x5f
        /*0012*/ 	.short	0x0101


	//----- nvinfo : EIATTR_VRC_CTA_INIT_COUNT
	.align		4
        /*0014*/ 	.byte	0x02, 0x4a
	.zero		1
	.zero		1


	//----- nvinfo : EIATTR_EXIT_INSTR_OFFSETS
	.align		4
        /*0018*/ 	.byte	0x04, 0x1c
        /*001a*/ 	.short	(.L_81 - .L_80)


	//   ....[0]....
.L_80:
        /*001c*/ 	.word	0x00000010


	//----- nvinfo : EIATTR_SW_WAR
	.align		4
.L_81:
        /*0020*/ 	.byte	0x04, 0x36
        /*0022*/ 	.short	(.L_83 - .L_82)
.L_82:
        /*0024*/ 	.word	0x00000008
.L_83:


//--------------------- .nv.info._Z13send_land_cmdv --------------------------
	.section	.nv.info._Z13send_land_cmdv,"",@"SHT_CUDA_INFO"
	.sectionflags	@""
	.align	4


	//----- nvinfo : EIATTR_CUDA_API_VERSION
	.align		4
        /*0000*/ 	.byte	0x04, 0x37
        /*0002*/ 	.short	(.L_85 - .L_84)
.L_84:
        /*0004*/ 	.word	0x00000082


	//----- nvinfo : EIATTR_SPARSE_MMA_MASK
	.align		4
.L_85:
        /*0008*/ 	.byte	0x03, 0x50
        /*000a*/ 	.short	0x0000


	//----- nvinfo : EIATTR_MAXREG_COUNT
	.align		4
        /*000c*/ 	.byte	0x03, 0x1b
        /*000e*/ 	.short	0x00ff


	//----- nvinfo : EIATTR_MERCURY_ISA_VERSION
	.align		4
        /*0010*/ 	.byte	0x03, 0x5f
        /*0012*/ 	.short	0x0101


	//----- nvinfo : EIATTR_VRC_CTA_INIT_COUNT
	.align		4
        /*0014*/ 	.byte	0x02, 0x4a
	.zero		1
	.zero		1


	//----- nvinfo : EIATTR_EXIT_INSTR_OFFSETS
	.align		4
        /*0018*/ 	.byte	0x04, 0x1c
        /*001a*/ 	.short	(.L_87 - .L_86)


	//   ....[0]....
.L_86:
        /*001c*/ 	.word	0x00000010


	//----- nvinfo : EIATTR_SW_WAR
	.align		4
.L_87:
        /*0020*/ 	.byte	0x04, 0x36
        /*0022*/ 	.short	(.L_89 - .L_88)
.L_88:
        /*0024*/ 	.word	0x00000008
.L_89:


//--------------------- .nv.info._Z16send_takeoff_cmdv --------------------------
	.section	.nv.info._Z16send_takeoff_cmdv,"",@"SHT_CUDA_INFO"
	.sectionflags	@""
	.align	4


	//----- nvinfo : EIATTR_CUDA_API_VERSION
	.align		4
        /*0000*/ 	.byte	0x04, 0x37
        /*0002*/ 	.short	(.L_91 - .L_90)
.L_90:
        /*0004*/ 	.word	0x00000082


	//----- nvinfo : EIATTR_SPARSE_MMA_MASK
	.align		4
.L_91:
        /*0008*/ 	.byte	0x03, 0x50
        /*000a*/ 	.short	0x0000


	//----- nvinfo : EIATTR_MAXREG_COUNT
	.align		4
        /*000c*/ 	.byte	0x03, 0x1b
        /*000e*/ 	.short	0x00ff


	//----- nvinfo : EIATTR_MERCURY_ISA_VERSION
	.align		4
        /*0010*/ 	.byte	0x03, 0x5f
        /*0012*/ 	.short	0x0101


	//----- nvinfo : EIATTR_VRC_CTA_INIT_COUNT
	.align		4
        /*0014*/ 	.byte	0x02, 0x4a
	.zero		1
	.zero		1


	//----- nvinfo : EIATTR_EXIT_INSTR_OFFSETS
	.align		4
        /*0018*/ 	.byte	0x04, 0x1c
        /*001a*/ 	.short	(.L_93 - .L_92)


	//   ....[0]....
.L_92:
        /*001c*/ 	.word	0x00000010


	//----- nvinfo : EIATTR_SW_WAR
	.align		4
.L_93:
        /*0020*/ 	.byte	0x04, 0x36
        /*0022*/ 	.short	(.L_95 - .L_94)
.L_94:
        /*0024*/ 	.word	0x00000008
.L_95:


//--------------------- .nv.info._Z8set_modev     --------------------------
	.section	.nv.info._Z8set_modev,"",@"SHT_CUDA_INFO"
	.sectionflags	@""
	.align	4


	//----- nvinfo : EIATTR_CUDA_API_VERSION
	.align		4
        /*0000*/ 	.byte	0x04, 0x37
        /*0002*/ 	.short	(.L_97 - .L_96)
.L_96:
        /*0004*/ 	.word	0x00000082


	//----- nvinfo : EIATTR_SPARSE_MMA_MASK
	.align		4
.L_97:
        /*0008*/ 	.byte	0x03, 0x50
        /*000a*/ 	.short	0x0000


	//----- nvinfo : EIATTR_MAXREG_COUNT
	.align		4
        /*000c*/ 	.byte	0x03, 0x1b
        /*000e*/ 	.short	0x00ff


	//----- nvinfo : EIATTR_MERCURY_ISA_VERSION
	.align		4
        /*0010*/ 	.byte	0x03, 0x5f
        /*0012*/ 	.short	0x0101


	//----- nvinfo : EIATTR_VRC_CTA_INIT_COUNT
	.align		4
        /*0014*/ 	.byte	0x02, 0x4a
	.zero		1
	.zero		1


	//----- nvinfo : EIATTR_EXIT_INSTR_OFFSETS
	.align		4
        /*0018*/ 	.byte	0x04, 0x1c
        /*001a*/ 	.short	(.L_99 - .L_98)


	//   ....[0]....
.L_98:
        /*001c*/ 	.word	0x00000010


	//----- nvinfo : EIATTR_SW_WAR
	.align		4
.L_99:
        /*0020*/ 	.byte	0x04, 0x36
        /*0022*/ 	.short	(.L_101 - .L_100)
.L_100:
        /*0024*/ 	.word	0x00000008
.L_101:


//--------------------- .nv.info._Z14disarm_vehiclev --------------------------
	.section	.nv.info._Z14disarm_vehiclev,"",@"SHT_CUDA_INFO"
	.sectionflags	@""
	.align	4


	//----- nvinfo : EIATTR_CUDA_API_VERSION
	.align		4
        /*0000*/ 	.byte	0x04, 0x37
        /*0002*/ 	.short	(.L_103 - .L_102)
.L_102:
        /*0004*/ 	.word	0x00000082


	//----- nvinfo : EIATTR_SPARSE_MMA_MASK
	.align		4
.L_103:
        /*0008*/ 	.byte	0x03, 0x50
        /*000a*/ 	.short	0x0000


	//----- nvinfo : EIATTR_MAXREG_COUNT
	.align		4
        /*000c*/ 	.byte	0x03, 0x1b
        /*000e*/ 	.short	0x00ff


	//----- nvinfo : EIATTR_MERCURY_ISA_VERSION
	.align		4
        /*0010*/ 	.byte	0x03, 0x5f
        /*0012*/ 	.short	0x0101


	//----- nvinfo : EIATTR_VRC_CTA_INIT_COUNT
	.align		4
        /*0014*/ 	.byte	0x02, 0x4a
	.zero		1
	.zero		1


	//----- nvinfo : EIATTR_EXIT_INSTR_OFFSETS
	.align		4
        /*0018*/ 	.byte	0x04, 0x1c
        /*001a*/ 	.short	(.L_105 - .L_104)


	//   ....[0]....
.L_104:
        /*001c*/ 	.word	0x00000010


	//----- nvinfo : EIATTR_SW_WAR
	.align		4
.L_105:
        /*0020*/ 	.byte	0x04, 0x36
        /*0022*/ 	.short	(.L_107 - .L_106)
.L_106:
        /*0024*/ 	.word	0x00000008
.L_107:


//--------------------- .nv.info._Z11arm_vehiclev --------------------------
	.section	.nv.info._Z11arm_vehiclev,"",@"SHT_CUDA_INFO"
	.sectionflags	@""
	.align	4


	//----- nvinfo : EIATTR_CUDA_API_VERSION
	.align		4
        /*0000*/ 	.byte	0x04, 0x37
        /*0002*/ 	.short	(.L_109 - .L_108)
.L_108:
        /*0004*/ 	.word	0x00000082


	//----- nvinfo : EIATTR_SPARSE_MMA_MASK
	.align		4
.L_109:
        /*0008*/ 	.byte	0x03, 0x50
        /*000a*/ 	.short	0x0000


	//----- nvinfo : EIATTR_MAXREG_COUNT
	.align		4
        /*000c*/ 	.byte	0x03, 0x1b
        /*000e*/ 	.short	0x00ff


	//----- nvinfo : EIATTR_MERCURY_ISA_VERSION
	.align		4
        /*0010*/ 	.byte	0x03, 0x5f
        /*0012*/ 	.short	0x0101


	//----- nvinfo : EIATTR_VRC_CTA_INIT_COUNT
	.align		4
        /*0014*/ 	.byte	0x02, 0x4a
	.zero		1
	.zero		1


	//----- nvinfo : EIATTR_EXIT_INSTR_OFFSETS
	.align		4
        /*0018*/ 	.byte	0x04, 0x1c
        /*001a*/ 	.short	(.L_111 - .L_110)


	//   ....[0]....
.L_110:
        /*001c*/ 	.word	0x00000010


	//----- nvinfo : EIATTR_SW_WAR
	.align		4
.L_111:
        /*0020*/ 	.byte	0x04, 0x36
        /*0022*/ 	.short	(.L_113 - .L_112)
.L_112:
        /*0024*/ 	.word	0x00000008
.L_113:


//--------------------- .nv.info._Z12init_mavlinkv --------------------------
	.section	.nv.info._Z12init_mavlinkv,"",@"SHT_CUDA_INFO"
	.sectionflags	@""
	.align	4


	//----- nvinfo : EIATTR_CUDA_API_VERSION
	.align		4
        /*0000*/ 	.byte	0x04, 0x37
        /*0002*/ 	.short	(.L_115 - .L_114)
.L_114:
        /*0004*/ 	.word	0x00000082


	//----- nvinfo : EIATTR_SPARSE_MMA_MASK
	.align		4
.L_115:
        /*0008*/ 	.byte	0x03, 0x50
        /*000a*/ 	.short	0x0000


	//----- nvinfo : EIATTR_MAXREG_COUNT
	.align		4
        /*000c*/ 	.byte	0x03, 0x1b
        /*000e*/ 	.short	0x00ff


	//----- nvinfo : EIATTR_MERCURY_ISA_VERSION
	.align		4
        /*0010*/ 	.byte	0x03, 0x5f
        /*0012*/ 	.short	0x0101


	//----- nvinfo : EIATTR_VRC_CTA_INIT_COUNT
	.align		4
        /*0014*/ 	.byte	0x02, 0x4a
	.zero		1
	.zero		1


	//----- nvinfo : EIATTR_EXIT_INSTR_OFFSETS
	.align		4
        /*0018*/ 	.byte	0x04, 0x1c
        /*001a*/ 	.short	(.L_117 - .L_116)


	//   ....[0]....
.L_116:
        /*001c*/ 	.word	0x00000010


	//----- nvinfo : EIATTR_SW_WAR
	.align		4
.L_117:
        /*0020*/ 	.byte	0x04, 0x36
        /*0022*/ 	.short	(.L_119 - .L_118)
.L_118:
        /*0024*/ 	.word	0x00000008
.L_119:


//--------------------- .nv.info._Z14send_heartbeatv --------------------------
	.section	.nv.info._Z14send_heartbeatv,"",@"SHT_CUDA_INFO"
	.sectionflags	@""
	.align	4


	//----- nvinfo : EIATTR_CUDA_API_VERSION
	.align		4
        /*0000*/ 	.byte	0x04, 0x37
        /*0002*/ 	.short	(.L_121 - .L_120)
.L_120:
        /*0004*/ 	.word	0x00000082


	//----- nvinfo : EIATTR_SPARSE_MMA_MASK
	.align		4
.L_121:
        /*0008*/ 	.byte	0x03, 0x50
        /*000a*/ 	.short	0x0000


	//----- nvinfo : EIATTR_MAXREG_COUNT
	.align		4
        /*000c*/ 	.byte	0x03, 0x1b
        /*000e*/ 	.short	0x00ff


	//----- nvinfo : EIATTR_MERCURY_ISA_VERSION
	.align		4
        /*0010*/ 	.byte	0x03, 0x5f
        /*0012*/ 	.short	0x0101


	//----- nvinfo : EIATTR_VRC_CTA_INIT_COUNT
	.align		4
        /*0014*/ 	.byte	0x02, 0x4a
	.zero		1
	.zero		1


	//----- nvinfo : EIATTR_EXIT_INSTR_OFFSETS
	.align		4
        /*0018*/ 	.byte	0x04, 0x1c
        /*001a*/ 	.short	(.L_123 - .L_122)


	//   ....[0]....
.L_122:
        /*001c*/ 	.word	0x00000010


	//----- nvinfo : EIATTR_SW_WAR
	.align		4
.L_123:
        /*0020*/ 	.byte	0x04, 0x36
        /*0022*/ 	.short	(.L_125 - .L_124)
.L_124:
        /*0024*/ 	.word	0x00000008
.L_125:


//--------------------- .nv.info._Z15parse_heartbeatv --------------------------
	.section	.nv.info._Z15parse_heartbeatv,"",@"SHT_CUDA_INFO"
	.sectionflags	@""
	.align	4


	//----- nvinfo : EIATTR_CUDA_API_VERSION
	.align		4
        /*0000*/ 	.byte	0x04, 0x37
        /*0002*/ 	.short	(.L_127 - .L_126)
.L_126:
        /*0004*/ 	.word	0x00000082


	//----- nvinfo : EIATTR_SPARSE_MMA_MASK
	.align		4
.L_127:
        /*0008*/ 	.byte	0x03, 0x50
        /*000a*/ 	.short	0x0000


	//----- nvinfo : EIATTR_MAXREG_COUNT
	.align		4
        /*000c*/ 	.byte	0x03, 0x1b
        /*000e*/ 	.short	0x00ff


	//----- nvinfo : EIATTR_MERCURY_ISA_VERSION
	.align		4
        /*0010*/ 	.byte	0x03, 0x5f
        /*0012*/ 	.short	0x0101


	//----- nvinfo : EIATTR_VRC_CTA_INIT_COUNT
	.align		4
        /*0014*/ 	.byte	0x02, 0x4a
	.zero		1
	.zero		1


	//----- nvinfo : EIATTR_EXIT_INSTR_OFFSETS
	.align		4
        /*0018*/ 	.byte	0x04, 0x1c
        /*001a*/ 	.short	(.L_129 - .L_128)


	//   ....[0]....
.L_128:
        /*001c*/ 	.word	0x00000010


	//----- nvinfo : EIATTR_SW_WAR
	.align		4
.L_129:
        /*0020*/ 	.byte	0x04, 0x36
        /*0022*/ 	.short	(.L_131 - .L_130)
.L_130:
        /*0024*/ 	.word	0x00000008
.L_131:


//--------------------- .nv.callgraph             --------------------------
	.section	.nv.callgraph,"",@"SHT_CUDA_CALLGRAPH"
	.align	4
	.sectionentsize	8
	.align		4
        /*0000*/ 	.word	0x00000000
	.align		4
        /*0004*/ 	.word	0xffffffff
	.align		4
        /*0008*/ 	.word	0x00000000
	.align		4
        /*000c*/ 	.word	0xfffffffe
	.align		4
        /*0010*/ 	.word	0x00000000
	.align		4
        /*0014*/ 	.word	0xfffffffd
	.align		4
        /*0018*/ 	.word	0x00000000
	.align		4
        /*001c*/ 	.word	0xfffffffc


//--------------------- .text._Z17request_heartbeatv --------------------------
	.section	.text._Z17request_heartbeatv,"ax",@progbits
	.align	128
        .global         _Z17request_heartbeatv
        .type           _Z17request_heartbeatv,@function
        .size           _Z17request_heartbeatv,(.L_x_11 - _Z17request_heartbeatv)
        .other          _Z17request_heartbeatv,@"STO_CUDA_ENTRY STV_DEFAULT"
_Z17request_heartbeatv:
.text._Z17request_heartbeatv:
[----:B------:R-:W-:Y:S01]  /*0000*/  LDC R1, c[0x0][0x37c] ;  /* 0x0000df00ff017b82 */ /* 0x000fe20000000800 */
[----:B------:R-:W-:Y:S05]  /*0010*/  EXIT ;  /* 0x000000000000794d */ /* 0x000fea0003800000 */
.L_x_0:
[----:B------:R-:W-:-:S00]  /*0020*/  BRA `(.L_x_0) ;  /* 0xfffffffc00fc7947 */ /* 0x000fc0000383ffff */
[----:B------:R-:W-:-:S00]  /*0030*/  NOP ;  /* 0x0000000000007918 */ /* 0x000fc00000000000 */
        /* <DEDUP_REMOVED lines=12> */
.L_x_11:


//--------------------- .text._Z18get_battery_statusv --------------------------
	.section	.text._Z18get_battery_statusv,"ax",@progbits
	.align	128
        .global         _Z18get_battery_statusv
        .type           _Z18get_battery_statusv,@function
        .size           _Z18get_battery_statusv,(.L_x_12 - _Z18get_battery_statusv)
        .other          _Z18get_battery_statusv,@"STO_CUDA_ENTRY STV_DEFAULT"
_Z18get_battery_statusv:
.text._Z18get_battery_statusv:
[----:B------:R-:W-:Y:S01]  /*0000*/  LDC R1, c[0x0][0x37c] ;  /* 0x0000df00ff017b82 */ /* 0x000fe20000000800 */
[----:B------:R-:W-:Y:S05]  /*0010*/  EXIT ;  /* 0x000000000000794d */ /* 0x000fea0003800000 */
.L_x_1:
        /* <DEDUP_REMOVED lines=14> */
.L_x_12:


//--------------------- .text._Z12get_positionv   --------------------------
	.section	.text._Z12get_positionv,"ax",@progbits
	.align	128
        .global         _Z12get_positionv
        .type           _Z12get_positionv,@function
        .size           _Z12get_positionv,(.L_x_13 - _Z12get_positionv)
        .other          _Z12get_positionv,@"STO_CUDA_ENTRY STV_DEFAULT"
_Z12get_positionv:
.text._Z12get_positionv:
[----:B------:R-:W-:Y:S01]  /*0000*/  LDC R1, c[0x0][0x37c] ;  /* 0x0000df00ff017b82 */ /* 0x000fe20000000800 */
[----:B------:R-:W-:Y:S05]  /*0010*/  EXIT ;  /* 0x000000000000794d */ /* 0x000fea0003800000 */
.L_x_2:
        /* <DEDUP_REMOVED lines=14> */
.L_x_13:


//--------------------- .text._Z13send_land_cmdv  --------------------------
	.section	.text._Z13send_land_cmdv,"ax",@progbits
	.align	128
        .global         _Z13send_land_cmdv
        .type           _Z13send_land_cmdv,@function
        .size           _Z13send_land_cmdv,(.L_x_14 - _Z13send_land_cmdv)
        .other          _Z13send_land_cmdv,@"STO_CUDA_ENTRY STV_DEFAULT"
_Z13send_land_cmdv:
.text._Z13send_land_cmdv:
[----:B------:R-:W-:Y:S01]  /*0000*/  LDC R1, c[0x0][0x37c] ;  /* 0x0000df00ff017b82 */ /* 0x000fe20000000800 */
[----:B------:R-:W-:Y:S05]  /*0010*/  EXIT ;  /* 0x000000000000794d */ /* 0x000fea0003800000 */
.L_x_3:
        /* <DEDUP_REMOVED lines=14> */
.L_x_14:


//--------------------- .text._Z16send_takeoff_cmdv --------------------------
	.section	.text._Z16send_takeoff_cmdv,"ax",@progbits
	.align	128
        .global         _Z16send_takeoff_cmdv
        .type           _Z16send_takeoff_cmdv,@function
        .size           _Z16send_takeoff_cmdv,(.L_x_15 - _Z16send_takeoff_cmdv)
        .other          _Z16send_takeoff_cmdv,@"STO_CUDA_ENTRY STV_DEFAULT"
_Z16send_takeoff_cmdv:
.text._Z16send_takeoff_cmdv:
[----:B------:R-:W-:Y:S01]  /*0000*/  LDC R1, c[0x0][0x37c] ;  /* 0x0000df00ff017b82 */ /* 0x000fe20000000800 */
[----:B------:R-:W-:Y:S05]  /*0010*/  EXIT ;  /* 0x000000000000794d */ /* 0x000fea0003800000 */
.L_x_4:
        /* <DEDUP_REMOVED lines=14> */
.L_x_15:


//--------------------- .text._Z8set_modev        --------------------------
	.section	.text._Z8set_modev,"ax",@progbits
	.align	128
        .global         _Z8set_modev
        .type           _Z8set_modev,@function
        .size           _Z8set_modev,(.L_x_16 - _Z8set_modev)
        .other          _Z8set_modev,@"STO_CUDA_ENTRY STV_DEFAULT"
_Z8set_modev:
.text._Z8set_modev:
[----:B------:R-:W-:Y:S01]  /*0000*/  LDC R1, c[0x0][0x37c] ;  /* 0x0000df00ff017b82 */ /* 0x000fe20000000800 */
[----:B------:R-:W-:Y:S05]  /*0010*/  EXIT ;  /* 0x000000000000794d */ /* 0x000fea0003800000 */
.L_x_5:
        /* <DEDUP_REMOVED lines=14> */
.L_x_16:


//--------------------- .text._Z14disarm_vehiclev --------------------------
	.section	.text._Z14disarm_vehiclev,"ax",@progbits
	.align	128
        .global         _Z14disarm_vehiclev
        .type           _Z14disarm_vehiclev,@function
        .size           _Z14disarm_vehiclev,(.L_x_17 - _Z14disarm_vehiclev)
        .other          _Z14disarm_vehiclev,@"STO_CUDA_ENTRY STV_DEFAULT"
_Z14disarm_vehiclev:
.text._Z14disarm_vehiclev:
[----:B------:R-:W-:Y:S01]  /*0000*/  LDC R1, c[0x0][0x37c] ;  /* 0x0000df00ff017b82 */ /* 0x000fe20000000800 */
[----:B------:R-:W-:Y:S05]  /*0010*/  EXIT ;  /* 0x000000000000794d */ /* 0x000fea0003800000 */
.L_x_6:
        /* <DEDUP_REMOVED lines=14> */
.L_x_17:


//--------------------- .text._Z11arm_vehiclev    --------------------------
	.section	.text._Z11arm_vehiclev,"ax",@progbits
	.align	128
        .global         _Z11arm_vehiclev
        .type           _Z11arm_vehiclev,@function
        .size           _Z11arm_vehiclev,(.L_x_18 - _Z11arm_vehiclev)
        .other          _Z11arm_vehiclev,@"STO_CUDA_ENTRY STV_DEFAULT"
_Z11arm_vehiclev:
.text._Z11arm_vehiclev:
[----:B------:R-:W-:Y:S01]  /*0000*/  LDC R1, c[0x0][0x37c] ;  /* 0x0000df00ff017b82 */ /* 0x000fe20000000800 */
[----:B------:R-:W-:Y:S05]  /*0010*/  EXIT ;  /* 0x000000000000794d */ /* 0x000fea0003800000 */
.L_x_7:
        /* <DEDUP_REMOVED lines=14> */
.L_x_18:


//--------------------- .text._Z12init_mavlinkv   --------------------------
	.section	.text._Z12init_mavlinkv,"ax",@progbits
	.align	128
        .global         _Z12init_mavlinkv
        .type           _Z12init_mavlinkv,@function
        .size           _Z12init_mavlinkv,(.L_x_19 - _Z12init_mavlinkv)
        .other          _Z12init_mavlinkv,@"STO_CUDA_ENTRY STV_DEFAULT"
_Z12init_mavlinkv:
.text._Z12init_mavlinkv:
[----:B------:R-:W-:Y:S01]  /*0000*/  LDC R1, c[0x0][0x37c] ;  /* 0x0000df00ff017b82 */ /* 0x000fe20000000800 */
[----:B------:R-:W-:Y:S05]  /*0010*/  EXIT ;  /* 0x000000000000794d */ /* 0x000fea0003800000 */
.L_x_8:
        /* <DEDUP_REMOVED lines=14> */
.L_x_19:


//--------------------- .text._Z14send_heartbeatv --------------------------
	.section	.text._Z14send_heartbeatv,"ax",@progbits
	.align	128
        .global         _Z14send_heartbeatv
        .type           _Z14send_heartbeatv,@function
        .size           _Z14send_heartbeatv,(.L_x_20 - _Z14send_heartbeatv)
        .other          _Z14send_heartbeatv,@"STO_CUDA_ENTRY STV_DEFAULT"
_Z14send_heartbeatv:
.text._Z14send_heartbeatv:
[----:B------:R-:W-:Y:S01]  /*0000*/  LDC R1, c[0x0][0x37c] ;  /* 0x0000df00ff017b82 */ /* 0x000fe20000000800 */
[----:B------:R-:W-:Y:S05]  /*0010*/  EXIT ;  /* 0x000000000000794d */ /* 0x000fea0003800000 */
.L_x_9:
        /* <DEDUP_REMOVED lines=14> */
.L_x_20:


//--------------------- .text._Z15parse_heartbeatv --------------------------
	.section	.text._Z15parse_heartbeatv,"ax",@progbits
	.align	128
        .global         _Z15parse_heartbeatv
        .type           _Z15parse_heartbeatv,@function
        .size           _Z15parse_heartbeatv,(.L_x_21 - _Z15parse_heartbeatv)
        .other          _Z15parse_heartbeatv,@"STO_CUDA_ENTRY STV_DEFAULT"
_Z15parse_heartbeatv:
.text._Z15parse_heartbeatv:
[----:B------:R-:W-:Y:S01]  /*0000*/  LDC R1, c[0x0][0x37c] ;  /* 0x0000df00ff017b82 */ /* 0x000fe20000000800 */
[----:B------:R-:W-:Y:S05]  /*0010*/  EXIT ;  /* 0x000000000000794d */ /* 0x000fea0003800000 */
.L_x_10:
        /* <DEDUP_REMOVED lines=14> */
.L_x_21:


//--------------------- .nv.shared.reserved.0     --------------------------
	.section	.nv.shared.reserved.0,"aw",@nobits
	.weak		__nv_reservedSMEM_offset_0_alias
	.size		__nv_reservedSMEM_offset_0_alias, 0, 64
	.other		__nv_reservedSMEM_offset_0_alias,@"STO_CUDA_RESERVED_SHARED STV_DEFAULT"
__nv_reservedSMEM_offset_0_alias:
	.zero		0
	.zero		64


//--------------------- .nv.constant0._Z17request_heartbeatv --------------------------
	.section	.nv.constant0._Z17request_heartbeatv,"a",@progbits
	.sectionflags	@""
	.align	4
.nv.constant0._Z17request_heartbeatv:
	.zero		896


//--------------------- .nv.constant0._Z18get_battery_statusv --------------------------
	.section	.nv.constant0._Z18get_battery_statusv,"a",@progbits
	.sectionflags	@""
	.align	4
.nv.constant0._Z18get_battery_statusv:
	.zero		896


//--------------------- .nv.constant0._Z12get_positionv --------------------------
	.section	.nv.constant0._Z12get_positionv,"a",@progbits
	.sectionflags	@""
	.align	4
.nv.constant0._Z12get_positionv:
	.zero		896


//--------------------- .nv.constant0._Z13send_land_cmdv --------------------------
	.section	.nv.constant0._Z13send_land_cmdv,"a",@progbits
	.sectionflags	@""
	.align	4
.nv.constant0._Z13send_land_cmdv:
	.zero		896


//--------------------- .nv.constant0._Z16send_takeoff_cmdv --------------------------
	.section	.nv.constant0._Z16send_takeoff_cmdv,"a",@progbits
	.sectionflags	@""
	.align	4
.nv.constant0._Z16send_takeoff_cmdv:
	.zero		896


//--------------------- .nv.constant0._Z8set_modev --------------------------
	.section	.nv.constant0._Z8set_modev,"a",@progbits
	.sectionflags	@""
	.align	4
.nv.constant0._Z8set_modev:
	.zero		896


//--------------------- .nv.constant0._Z14disarm_vehiclev --------------------------
	.section	.nv.constant0._Z14disarm_vehiclev,"a",@progbits
	.sectionflags	@""
	.align	4
.nv.constant0._Z14disarm_vehiclev:
	.zero		896


//--------------------- .nv.constant0._Z11arm_vehiclev --------------------------
	.section	.nv.constant0._Z11arm_vehiclev,"a",@progbits
	.sectionflags	@""
	.align	4
.nv.constant0._Z11arm_vehiclev:
	.zero		896


//--------------------- .nv.constant0._Z12init_mavlinkv --------------------------
	.section	.nv.constant0._Z12init_mavlinkv,"a",@progbits
	.sectionflags	@""
	.align	4
.nv.constant0._Z12init_mavlinkv:
	.zero		896


//--------------------- .nv.constant0._Z14send_heartbeatv --------------------------
	.section	.nv.constant0._Z14send_heartbeatv,"a",@progbits
	.sectionflags	@""
	.align	4
.nv.constant0._Z14send_heartbeatv:
	.zero		896


//--------------------- .nv.constant0._Z15parse_heartbeatv --------------------------
	.section	.nv.constant0._Z15parse_heartbeatv,"a",@progbits
	.sectionflags	@""
	.align	4
.nv.constant0._Z15parse_heartbeatv:
	.zero		896


//--------------------- SYMBOLS --------------------------

	.type		.nv.reservedSmem.offset0,@object
	.size		.nv.reservedSmem.offset0,0x4
